	.headerflags	@"EF_CUDA_TEXMODE_UNIFIED EF_CUDA_64BIT_ADDRESS EF_CUDA_ACCELERATORS EF_CUDA_SM90 EF_CUDA_VIRTUAL_SM(EF_CUDA_SM90)"
	.elftype	@"ET_EXEC"


//--------------------- .nv.info                  --------------------------
	.section	.nv.info,"",@"SHT_CUDA_INFO"
	.align	4


	//----- nvinfo : EIATTR_REGCOUNT
	.align		4
        /*0000*/ 	.byte	0x04, 0x2f
        /*0002*/ 	.short	(.L_1 - .L_0)
	.align		4
.L_0:
        /*0004*/ 	.word	index@(triton_poi_fused__softmax_7)
        /*0008*/ 	.word	0x00000012


	//----- nvinfo : EIATTR_MIN_STACK_SIZE
	.align		4
.L_1:
        /*000c*/ 	.byte	0x04, 0x12
        /*000e*/ 	.short	(.L_3 - .L_2)
	.align		4
.L_2:
        /*0010*/ 	.word	index@(triton_poi_fused__softmax_7)
        /*0014*/ 	.word	0x00000000


	//----- nvinfo : EIATTR_FRAME_SIZE
	.align		4
.L_3:
        /*0018*/ 	.byte	0x04, 0x11
        /*001a*/ 	.short	(.L_5 - .L_4)
	.align		4
.L_4:
        /*001c*/ 	.word	index@(triton_poi_fused__softmax_7)
        /*0020*/ 	.word	0x00000000


	//----- nvinfo : EIATTR_MIN_STACK_SIZE
	.align		4
.L_5:
        /*0024*/ 	.byte	0x04, 0x12
        /*0026*/ 	.short	(.L_7 - .L_6)
	.align		4
.L_6:
        /*0028*/ 	.word	index@(triton_poi_fused__softmax_7)
        /*002c*/ 	.word	0x00000000
.L_7:


//--------------------- .nv.info.triton_poi_fused__softmax_7 --------------------------
	.section	.nv.info.triton_poi_fused__softmax_7,"",@"SHT_CUDA_INFO"
	.sectionflags	@""
	.align	4


	//----- nvinfo : EIATTR_CUDA_API_VERSION
	.align		4
        /*0000*/ 	.byte	0x04, 0x37
        /*0002*/ 	.short	(.L_9 - .L_8)
.L_8:
        /*0004*/ 	.word	0x0000007c


	//----- nvinfo : EIATTR_KPARAM_INFO
	.align		4
.L_9:
        /*0008*/ 	.byte	0x04, 0x17
        /*000a*/ 	.short	(.L_11 - .L_10)
.L_10:
        /*000c*/ 	.word	0x00000000
        /*0010*/ 	.short	0x0002
        /*0012*/ 	.short	0x0010
        /*0014*/ 	.byte	0x00, 0xf0, 0x11, 0x00


	//----- nvinfo : EIATTR_KPARAM_INFO
	.align		4
.L_11:
        /*0018*/ 	.byte	0x04, 0x17
        /*001a*/ 	.short	(.L_13 - .L_12)
.L_12:
        /*001c*/ 	.word	0x00000000
        /*0020*/ 	.short	0x0001
        /*0022*/ 	.short	0x0008
        /*0024*/ 	.byte	0x00, 0xf4, 0x21, 0x00


	//----- nvinfo : EIATTR_KPARAM_INFO
	.align		4
.L_13:
        /*0028*/ 	.byte	0x04, 0x17
        /*002a*/ 	.short	(.L_15 - .L_14)
.L_14:
        /*002c*/ 	.word	0x00000000
        /*0030*/ 	.short	0x0000
        /*0032*/ 	.short	0x0000
        /*0034*/ 	.byte	0x00, 0xf4, 0x21, 0x00


	//----- nvinfo : EIATTR_SPARSE_MMA_MASK
	.align		4
.L_15:
        /*0038*/ 	.byte	0x03, 0x50
        /*003a*/ 	.short	0x0000


	//----- nvinfo : EIATTR_MAXREG_COUNT
	.align		4
        /*003c*/ 	.byte	0x03, 0x1b
        /*003e*/ 	.short	0x00ff


	//----- nvinfo : EIATTR_EXIT_INSTR_OFFSETS
	.align		4
        /*0040*/ 	.byte	0x04, 0x1c
        /*0042*/ 	.short	(.L_17 - .L_16)


	//   ....[0]....
.L_16:
        /*0044*/ 	.word	0x000003e0


	//   ....[1]....
        /*0048*/ 	.word	0x00000400


	//----- nvinfo : EIATTR_REQNTID
	.align		4
.L_17:
        /*004c*/ 	.byte	0x04, 0x10
        /*004e*/ 	.short	(.L_19 - .L_18)
.L_18:
        /*0050*/ 	.word	0x00000080
        /*0054*/ 	.word	0x00000001
        /*0058*/ 	.word	0x00000001


	//----- nvinfo : EIATTR_CBANK_PARAM_SIZE
	.align		4
.L_19:
        /*005c*/ 	.byte	0x03, 0x19
        /*005e*/ 	.short	0x0014


	//----- nvinfo : EIATTR_PARAM_CBANK
	.align		4
        /*0060*/ 	.byte	0x04, 0x0a
        /*0062*/ 	.short	(.L_21 - .L_20)
	.align		4
.L_20:
        /*0064*/ 	.word	index@(.nv.constant0.triton_poi_fused__softmax_7)
        /*0068*/ 	.short	0x0210
        /*006a*/ 	.short	0x0014


	//----- nvinfo : EIATTR_SW_WAR
	.align		4
.L_21:
        /*006c*/ 	.byte	0x04, 0x36
        /*006e*/ 	.short	(.L_23 - .L_22)
.L_22:
        /*0070*/ 	.word	0x00000008
.L_23:


//--------------------- .nv.callgraph             --------------------------
	.section	.nv.callgraph,"",@"SHT_CUDA_CALLGRAPH"
	.align	4
	.sectionentsize	8
	.align		4
        /*0000*/ 	.word	0x00000000
	.align		4
        /*0004*/ 	.word	0xffffffff
	.align		4
        /*0008*/ 	.word	0x00000000
	.align		4
        /*000c*/ 	.word	0xfffffffe
	.align		4
        /*0010*/ 	.word	0x00000000
	.align		4
        /*0014*/ 	.word	0xfffffffd
	.align		4
        /*0018*/ 	.word	0x00000000
	.align		4
        /*001c*/ 	.word	0xfffffffc


//--------------------- .text.triton_poi_fused__softmax_7 --------------------------
	.section	.text.triton_poi_fused__softmax_7,"ax",@progbits
	.align	128
        .global         triton_poi_fused__softmax_7
        .type           triton_poi_fused__softmax_7,@function
        .size           triton_poi_fused__softmax_7,(.L_x_1 - triton_poi_fused__softmax_7)
        .other          triton_poi_fused__softmax_7,@"STO_CUDA_ENTRY STV_DEFAULT"
triton_poi_fused__softmax_7:
.text.triton_poi_fused__softmax_7:
[----:B------:R-:W0:Y:S02]  /*0000*/  LDC R1, c[0x0][0x28] ;  /* 0x00000a00ff017b82 */ /* 0x000e240000000800 */
[----:B------:R-:W1:Y:S01]  /*0010*/  S2R R0, SR_TID.X ;  /* 0x0000000000007919 */ /* 0x000e620000002100 */
[----:B------:R-:W2:Y:S01]  /*0020*/  LDC.64 R2, c[0x0][0x210] ;  /* 0x00008400ff027b82 */ /* 0x000ea20000000a00 */
[----:B------:R-:W-:Y:S01]  /*0030*/  CS2R R14, SRZ ;  /* 0x00000000000e7805 */ /* 0x000fe2000001ff00 */
[----:B------:R-:W-:Y:S01]  /*0040*/  ULDC.64 UR4, c[0x0][0x208] ;  /* 0x0000820000047ab9 */ /* 0x000fe20000000a00 */
[----:B------:R-:W3:Y:S01]  /*0050*/  S2R R7, SR_CTAID.X ;  /* 0x0000000000077919 */ /* 0x000ee20000002500 */
[----:B-1----:R-:W-:Y:S01]  /*0060*/  IMAD.SHL.U32 R0, R0, 0x2, RZ ;  /* 0x0000000200007824 */ /* 0x002fe200078e00ff */
[----:B---3--:R-:W-:-:S04]  /*0070*/  SHF.R.S32.HI R4, RZ, 0x17, R7 ;  /* 0x00000017ff047819 */ /* 0x008fc80000011407 */
[----:B------:R-:W-:Y:S02]  /*0080*/  LOP3.LUT R0, R0, 0xfe, RZ, 0xc0, !PT ;  /* 0x000000fe00007812 */ /* 0x000fe400078ec0ff */
[----:B------:R-:W-:-:S03]  /*0090*/  SGXT R4, R4, 0x1 ;  /* 0x000000010404781a */ /* 0x000fc60000000200 */
[----:B------:R-:W-:-:S05]  /*00a0*/  IMAD R7, R7, 0x100, R0 ;  /* 0x0000010007077824 */ /* 0x000fca00078e0200 */
[----:B------:R-:W-:Y:S02]  /*00b0*/  LEA.HI R4, R4, R7, RZ, 0x2 ;  /* 0x0000000704047211 */ /* 0x000fe400078f10ff */
[----:B------:R-:W-:Y:S02]  /*00c0*/  ISETP.GE.AND P0, PT, R7, 0x100, PT ;  /* 0x000001000700780c */ /* 0x000fe40003f06270 */
[----:B------:R-:W-:-:S05]  /*00d0*/  LOP3.LUT R5, R4, 0xfffffffc, RZ, 0xc0, !PT ;  /* 0xfffffffc04057812 */ /* 0x000fca00078ec0ff */
[----:B--2---:R-:W-:-:S06]  /*00e0*/  IMAD.WIDE R4, R5, 0x4, R2 ;  /* 0x0000000405047825 */ /* 0x004fcc00078e0202 */
[----:B------:R-:W2:Y:S01]  /*00f0*/  @!P0 LDG.E.EL R15, desc[UR4][R4.64] ;  /* 0x00000004040f8981 */ /* 0x000ea2000c2e1900 */
[----:B------:R-:W-:-:S03]  /*0100*/  IMAD.MOV.U32 R0, RZ, RZ, RZ ;  /* 0x000000ffff007224 */ /* 0x000fc600078e00ff */
[----:B------:R-:W3:Y:S01]  /*0110*/  @!P0 LDG.E.EL R14, desc[UR4][R4.64] ;  /* 0x00000004040e8981 */ /* 0x000ee2000c2e1900 */
[----:B------:R-:W-:Y:S01]  /*0120*/  IMAD.MOV.U32 R6, RZ, RZ, RZ ;  /* 0x000000ffff067224 */ /* 0x000fe200078e00ff */
[----:B------:R-:W-:Y:S02]  /*0130*/  CS2R R10, SRZ ;  /* 0x00000000000a7805 */ /* 0x000fe4000001ff00 */
[----:B------:R-:W4:Y:S04]  /*0140*/  @!P0 LDG.E.EL R0, desc[UR4][R4.64+0x4] ;  /* 0x0000040404008981 */ /* 0x000f28000c2e1900 */
[----:B------:R-:W5:Y:S04]  /*0150*/  @!P0 LDG.E.EL R6, desc[UR4][R4.64+0x4] ;  /* 0x0000040404068981 */ /* 0x000f68000c2e1900 */
[----:B------:R-:W5:Y:S04]  /*0160*/  @!P0 LDG.E.EL R10, desc[UR4][R4.64+0x8] ;  /* 0x00000804040a8981 */ /* 0x000f68000c2e1900 */
[----:B------:R-:W5:Y:S01]  /*0170*/  @!P0 LDG.E.EL R11, desc[UR4][R4.64+0x8] ;  /* 0x00000804040b8981 */ /* 0x000f62000c2e1900 */
[----:B------:R-:W-:-:S06]  /*0180*/  CS2R R12, SRZ ;  /* 0x00000000000c7805 */ /* 0x000fcc000001ff00 */
[----:B------:R-:W5:Y:S04]  /*0190*/  @!P0 LDG.E.EL R12, desc[UR4][R4.64+0xc] ;  /* 0x00000c04040c8981 */ /* 0x000f68000c2e1900 */
[----:B------:R-:W5:Y:S01]  /*01a0*/  @!P0 LDG.E.EL R13, desc[UR4][R4.64+0xc] ;  /* 0x00000c04040d8981 */ /* 0x000f62000c2e1900 */
[----:B------:R-:W-:Y:S01]  /*01b0*/  CS2R R8, SRZ ;  /* 0x0000000000087805 */ /* 0x000fe2000001ff00 */
[----:B------:R-:W-:-:S05]  /*01c0*/  IMAD.WIDE R2, R7, 0x4, R2 ;  /* 0x0000000407027825 */ /* 0x000fca00078e0202 */
[----:B------:R1:W5:Y:S02]  /*01d0*/  @!P0 LDG.E.64 R8, desc[UR4][R2.64] ;  /* 0x0000000402088981 */ /* 0x000364000c1e1b00 */
[----:B-1----:R-:W1:Y:S02]  /*01e0*/  LDC.64 R2, c[0x0][0x218] ;  /* 0x00008600ff027b82 */ /* 0x002e640000000a00 */
[----:B-1----:R-:W-:Y:S01]  /*01f0*/  IMAD.WIDE R2, R7, 0x4, R2 ;  /* 0x0000000407027825 */ /* 0x002fe200078e0202 */
[C---:B--2---:R-:W-:Y:S02]  /*0200*/  FSETP.NAN.AND P3, PT, R15.reuse, R15, PT ;  /* 0x0000000f0f00720b */ /* 0x044fe40003f68000 */
[C---:B---3--:R-:W-:Y:S02]  /*0210*/  FSETP.NAN.AND P4, PT, R14.reuse, R14, PT ;  /* 0x0000000e0e00720b */ /* 0x048fe40003f88000 */
[----:B----4-:R-:W-:Y:S02]  /*0220*/  FSETP.GT.AND P1, PT, R15, R0, PT ;  /* 0x000000000f00720b */ /* 0x010fe40003f24000 */
[----:B-----5:R-:W-:-:S07]  /*0230*/  FSETP.GT.AND P2, PT, R14, R6, PT ;  /* 0x000000060e00720b */ /* 0x020fce0003f44000 */
[----:B------:R-:W-:Y:S02]  /*0240*/  @!P3 FSEL R15, R15, R0, P1 ;  /* 0x000000000f0fb208 */ /* 0x000fe40000800000 */
[----:B------:R-:W-:Y:S02]  /*0250*/  @!P4 FSEL R14, R14, R6, P2 ;  /* 0x000000060e0ec208 */ /* 0x000fe40001000000 */
[C---:B------:R-:W-:Y:S02]  /*0260*/  FSETP.GT.AND P1, PT, R15.reuse, R10, PT ;  /* 0x0000000a0f00720b */ /* 0x040fe40003f24000 */
[C---:B------:R-:W-:Y:S02]  /*0270*/  FSETP.GT.AND P2, PT, R14.reuse, R11, PT ;  /* 0x0000000b0e00720b */ /* 0x040fe40003f44000 */
[----:B------:R-:W-:Y:S02]  /*0280*/  FSETP.NAN.AND P3, PT, R15, R15, PT ;  /* 0x0000000f0f00720b */ /* 0x000fe40003f68000 */
[----:B------:R-:W-:-:S07]  /*0290*/  FSETP.NAN.AND P4, PT, R14, R14, PT ;  /* 0x0000000e0e00720b */ /* 0x000fce0003f88000 */
[----:B------:R-:W-:Y:S02]  /*02a0*/  @!P1 FSEL R15, R15, R10, P3 ;  /* 0x0000000a0f0f9208 */ /* 0x000fe40001800000 */
[----:B------:R-:W-:Y:S02]  /*02b0*/  @!P2 FSEL R14, R14, R11, P4 ;  /* 0x0000000b0e0ea208 */ /* 0x000fe40002000000 */
[C---:B------:R-:W-:Y:S02]  /*02c0*/  FSETP.GT.AND P1, PT, R15.reuse, R12, PT ;  /* 0x0000000c0f00720b */ /* 0x040fe40003f24000 */
[C---:B------:R-:W-:Y:S02]  /*02d0*/  FSETP.GT.AND P2, PT, R14.reuse, R13, PT ;  /* 0x0000000d0e00720b */ /* 0x040fe40003f44000 */
[----:B------:R-:W-:Y:S02]  /*02e0*/  FSETP.NAN.AND P3, PT, R15, R15, PT ;  /* 0x0000000f0f00720b */ /* 0x000fe40003f68000 */
[----:B------:R-:W-:-:S07]  /*02f0*/  FSETP.NAN.AND P4, PT, R14, R14, PT ;  /* 0x0000000e0e00720b */ /* 0x000fce0003f88000 */
[----:B------:R-:W-:Y:S02]  /*0300*/  @!P1 FSEL R15, R15, R12, P3 ;  /* 0x0000000c0f0f9208 */ /* 0x000fe40001800000 */
[----:B------:R-:W-:-:S03]  /*0310*/  @!P2 FSEL R14, R14, R13, P4 ;  /* 0x0000000d0e0ea208 */ /* 0x000fc60002000000 */
[----:B------:R-:W-:Y:S02]  /*0320*/  FADD R8, -R15, R8 ;  /* 0x000000080f087221 */ /* 0x000fe40000000100 */
[----:B------:R-:W-:Y:S02]  /*0330*/  FADD R9, -R14, R9 ;  /* 0x000000090e097221 */ /* 0x000fe40000000100 */
[----:B------:R-:W-:Y:S02]  /*0340*/  FMUL R8, R8, 1.4426950216293334961 ;  /* 0x3fb8aa3b08087820 */ /* 0x000fe40000400000 */
[----:B------:R-:W-:-:S03]  /*0350*/  FMUL R9, R9, 1.4426950216293334961 ;  /* 0x3fb8aa3b09097820 */ /* 0x000fc60000400000 */
[----:B------:R-:W-:Y:S02]  /*0360*/  FSETP.GEU.AND P1, PT, R8, -126, PT ;  /* 0xc2fc00000800780b */ /* 0x000fe40003f2e000 */
[----:B------:R-:W-:-:S11]  /*0370*/  FSETP.GEU.AND P2, PT, R9, -126, PT ;  /* 0xc2fc00000900780b */ /* 0x000fd60003f4e000 */
[----:B------:R-:W-:Y:S02]  /*0380*/  @!P1 FMUL R8, R8, 0.5 ;  /* 0x3f00000008089820 */ /* 0x000fe40000400000 */
[----:B------:R-:W-:Y:S02]  /*0390*/  @!P2 FMUL R9, R9, 0.5 ;  /* 0x3f0000000909a820 */ /* 0x000fe40000400000 */
[----:B------:R-:W1:Y:S08]  /*03a0*/  MUFU.EX2 R4, R8 ;  /* 0x0000000800047308 */ /* 0x000e700000000800 */
[----:B------:R-:W2:Y:S01]  /*03b0*/  MUFU.EX2 R5, R9 ;  /* 0x0000000900057308 */ /* 0x000ea20000000800 */
[----:B-1----:R-:W-:Y:S01]  /*03c0*/  @!P1 FMUL R4, R4, R4 ;  /* 0x0000000404049220 */ /* 0x002fe20000400000 */
[----:B--2---:R-:W-:Y:S01]  /*03d0*/  @!P2 FMUL R5, R5, R5 ;  /* 0x000000050505a220 */ /* 0x004fe20000400000 */
[----:B------:R-:W-:Y:S06]  /*03e0*/  @P0 EXIT ;  /* 0x000000000000094d */ /* 0x000fec0003800000 */
[----:B------:R-:W-:Y:S01]  /*03f0*/  STG.E.64 desc[UR4][R2.64], R4 ;  /* 0x0000000402007986 */ /* 0x000fe2000c101b04 */
[----:B------:R-:W-:Y:S05]  /*0400*/  EXIT ;  /* 0x000000000000794d */ /* 0x000fea0003800000 */
.L_x_0:
[----:B------:R-:W-:-:S00]  /*0410*/  BRA `(.L_x_0) ;  /* 0xfffffffc00fc7947 */ /* 0x000fc0000383ffff */
[----:B------:R-:W-:-:S00]  /*0420*/  NOP ;  /* 0x0000000000007918 */ /* 0x000fc00000000000 */
        /* <DEDUP_REMOVED lines=13> */
.L_x_1:


//--------------------- .nv.constant0.triton_poi_fused__softmax_7 --------------------------
	.section	.nv.constant0.triton_poi_fused__softmax_7,"a",@progbits
	.sectionflags	@""
	.align	4
.nv.constant0.triton_poi_fused__softmax_7:
	.zero		548
